//
// Generated by NVIDIA NVVM Compiler
//
// Compiler Build ID: CL-36424714
// Cuda compilation tools, release 13.0, V13.0.88
// Based on NVVM 20.0.0
//

.version 9.0
.target sm_100
.address_size 64

	// .globl	_Z6test11PiPjPy

.visible .entry _Z6test11PiPjPy(
	.param .u64 .ptr .align 1 _Z6test11PiPjPy_param_0,
	.param .u64 .ptr .align 1 _Z6test11PiPjPy_param_1,
	.param .u64 .ptr .align 1 _Z6test11PiPjPy_param_2
)
{
	.reg .b32 	%r<3>;
	.reg .b64 	%rd<8>;

	ld.param.u64 	%rd1, [_Z6test11PiPjPy_param_0];
	ld.param.u64 	%rd2, [_Z6test11PiPjPy_param_1];
	ld.param.u64 	%rd3, [_Z6test11PiPjPy_param_2];
	cvta.to.global.u64 	%rd4, %rd3;
	cvta.to.global.u64 	%rd5, %rd2;
	cvta.to.global.u64 	%rd6, %rd1;
	atom.global.xor.b32 	%r1, [%rd6], 10;
	atom.global.xor.b32 	%r2, [%rd5], 7;
	atom.global.xor.b64 	%rd7, [%rd4], 5;
	ret;

}


// ===== COMPILED SASS (sm_100) =====

	.target	sm_100

	.elftype	@"ET_EXEC"


//--------------------- .note.nv.tkinfo           --------------------------
	.section	.note.nv.tkinfo,"",@"SHT_NOTE"
	.sectionflags	@"SHF_NOTE_NV_TKINFO"
	.tkinfo
        /*0018*/ 	.word	0x00000002
        /*0030*/ 	.string	""
        /*0030*/ 	.string	"ptxas"
        /*0030*/ 	.string	"Cuda compilation tools, release 13.0, V13.0.88"
        /*0030*/ 	.string	"Build cuda_13.0.r13.0/compiler.36424714_0"
        /*0030*/ 	.string	"-arch sm_100 -m 64 "



//--------------------- .note.nv.cuinfo           --------------------------
	.section	.note.nv.cuinfo,"",@"SHT_NOTE"
	.sectionflags	@"SHF_NOTE_NV_CUINFO"
        /*0018*/ 	.short	0x0002
        /*001a*/ 	.short	0x0064
        /*001c*/ 	.short	0x0082
	.zero		2


//--------------------- .nv.info                  --------------------------
	.section	.nv.info,"",@"SHT_CUDA_INFO"
	.align	4


	//----- nvinfo : EIATTR_REGCOUNT
	.align		4
        /*0000*/ 	.byte	0x04, 0x2f
        /*0002*/ 	.short	(.L_1 - .L_0)
	.align		4
.L_0:
        /*0004*/ 	.word	index@(_Z6test11PiPjPy)
        /*0008*/ 	.word	0x00000010


	//----- nvinfo : EIATTR_FRAME_SIZE
	.align		4
.L_1:
        /*000c*/ 	.byte	0x04, 0x11
        /*000e*/ 	.short	(.L_3 - .L_2)
	.align		4
.L_2:
        /*0010*/ 	.word	index@(_Z6test11PiPjPy)
        /*0014*/ 	.word	0x00000000


	//----- nvinfo : EIATTR_MIN_STACK_SIZE
	.align		4
.L_3:
        /*0018*/ 	.byte	0x04, 0x12
        /*001a*/ 	.short	(.L_5 - .L_4)
	.align		4
.L_4:
        /*001c*/ 	.word	index@(_Z6test11PiPjPy)
        /*0020*/ 	.word	0x00000000
.L_5:


//--------------------- .nv.compat                --------------------------
	.section	.nv.compat,"",@"SHT_CUDA_COMPAT_INFO"
	.align	4
        /*0000*/ 	.byte	0x02, 0x09, 0x00, 0x00, 0x02, 0x02, 0x01, 0x00, 0x02, 0x05, 0x05, 0x00, 0x03, 0x07, 0x01, 0x01
        /*0010*/ 	.byte	0x02, 0x03, 0x00, 0x00, 0x02, 0x06, 0x01, 0x00, 0x04, 0x0b, 0x08, 0x00, 0x09, 0x00, 0x00, 0x00
        /*0020*/ 	.byte	0x00, 0x00, 0x00, 0x00


//--------------------- .nv.info._Z6test11PiPjPy  --------------------------
	.section	.nv.info._Z6test11PiPjPy,"",@"SHT_CUDA_INFO"
	.sectionflags	@""
	.align	4


	//----- nvinfo : EIATTR_CUDA_API_VERSION
	.align		4
        /*0000*/ 	.byte	0x04, 0x37
        /*0002*/ 	.short	(.L_7 - .L_6)
.L_6:
        /*0004*/ 	.word	0x00000082


	//----- nvinfo : EIATTR_KPARAM_INFO
	.align		4
.L_7:
        /*0008*/ 	.byte	0x04, 0x17
        /*000a*/ 	.short	(.L_9 - .L_8)
.L_8:
        /*000c*/ 	.word	0x00000000
        /*0010*/ 	.short	0x0002
        /*0012*/ 	.short	0x0010
        /*0014*/ 	.byte	0x00, 0xf5, 0x21, 0x00


	//----- nvinfo : EIATTR_KPARAM_INFO
	.align		4
.L_9:
        /*0018*/ 	.byte	0x04, 0x17
        /*001a*/ 	.short	(.L_11 - .L_10)
.L_10:
        /*001c*/ 	.word	0x00000000
        /*0020*/ 	.short	0x0001
        /*0022*/ 	.short	0x0008
        /*0024*/ 	.byte	0x00, 0xf5, 0x21, 0x00


	//----- nvinfo : EIATTR_KPARAM_INFO
	.align		4
.L_11:
        /*0028*/ 	.byte	0x04, 0x17
        /*002a*/ 	.short	(.L_13 - .L_12)
.L_12:
        /*002c*/ 	.word	0x00000000
        /*0030*/ 	.short	0x0000
        /*0032*/ 	.short	0x0000
        /*0034*/ 	.byte	0x00, 0xf5, 0x21, 0x00


	//----- nvinfo : EIATTR_SPARSE_MMA_MASK
	.align		4
.L_13:
        /*0038*/ 	.byte	0x03, 0x50
        /*003a*/ 	.short	0x0000


	//----- nvinfo : EIATTR_MAXREG_COUNT
	.align		4
        /*003c*/ 	.byte	0x03, 0x1b
        /*003e*/ 	.short	0x00ff


	//----- nvinfo : EIATTR_MERCURY_ISA_VERSION
	.align		4
        /*0040*/ 	.byte	0x03, 0x5f
        /*0042*/ 	.short	0x0101


	//----- nvinfo : EIATTR_INT_WARP_WIDE_INSTR_OFFSETS
	.align		4
        /*0044*/ 	.byte	0x04, 0x31
        /*0046*/ 	.short	(.L_15 - .L_14)


	//   ....[0]....
.L_14:
        /*0048*/ 	.word	0x00000050


	//   ....[1]....
        /*004c*/ 	.word	0x00000060


	//   ....[2]....
        /*0050*/ 	.word	0x000000b0


	//----- nvinfo : EIATTR_VRC_CTA_INIT_COUNT
	.align		4
.L_15:
        /*0054*/ 	.byte	0x02, 0x4a
	.zero		1
	.zero		1


	//----- nvinfo : EIATTR_EXIT_INSTR_OFFSETS
	.align		4
        /*0058*/ 	.byte	0x04, 0x1c
        /*005a*/ 	.short	(.L_17 - .L_16)


	//   ....[0]....
.L_16:
        /*005c*/ 	.word	0x00000140


	//----- nvinfo : EIATTR_CBANK_PARAM_SIZE
	.align		4
.L_17:
        /*0060*/ 	.byte	0x03, 0x19
        /*0062*/ 	.short	0x0018


	//----- nvinfo : EIATTR_PARAM_CBANK
	.align		4
        /*0064*/ 	.byte	0x04, 0x0a
        /*0066*/ 	.short	(.L_19 - .L_18)
	.align		4
.L_18:
        /*0068*/ 	.word	index@(.nv.constant0._Z6test11PiPjPy)
        /*006c*/ 	.short	0x0380
        /*006e*/ 	.short	0x0018


	//----- nvinfo : EIATTR_SW_WAR
	.align		4
.L_19:
        /*0070*/ 	.byte	0x04, 0x36
        /*0072*/ 	.short	(.L_21 - .L_20)
.L_20:
        /*0074*/ 	.word	0x00000008
.L_21:


//--------------------- .nv.callgraph             --------------------------
	.section	.nv.callgraph,"",@"SHT_CUDA_CALLGRAPH"
	.align	4
	.sectionentsize	8
	.align		4
        /*0000*/ 	.word	0x00000000
	.align		4
        /*0004*/ 	.word	0xffffffff
	.align		4
        /*0008*/ 	.word	0x00000000
	.align		4
        /*000c*/ 	.word	0xfffffffe
	.align		4
        /*0010*/ 	.word	0x00000000
	.align		4
        /*0014*/ 	.word	0xfffffffd
	.align		4
        /*0018*/ 	.word	0x00000000
	.align		4
        /*001c*/ 	.word	0xfffffffc


//--------------------- .text._Z6test11PiPjPy     --------------------------
	.section	.text._Z6test11PiPjPy,"ax",@progbits
	.align	128
        .global         _Z6test11PiPjPy
        .type           _Z6test11PiPjPy,@function
        .size           _Z6test11PiPjPy,(.L_x_1 - _Z6test11PiPjPy)
        .other          _Z6test11PiPjPy,@"STO_CUDA_ENTRY STV_DEFAULT"
_Z6test11PiPjPy:
.text._Z6test11PiPjPy:
[----:B------:R-:W-:Y:S01]  /*0000*/  LDC R1, c[0x0][0x37c] ;  /* 0x0000df00ff017b82 */ /* 0x000fe20000000800 */
[----:B------:R-:W0:Y:S01]  /*0010*/  S2R R8, SR_LANEID ;  /* 0x0000000000087919 */ /* 0x000e220000000000 */
[----:B------:R-:W-:-:S06]  /*0020*/  IMAD.MOV.U32 R0, RZ, RZ, 0xa ;  /* 0x0000000aff007424 */ /* 0x000fcc00078e00ff */
[----:B------:R-:W1:Y:S01]  /*0030*/  LDC.64 R2, c[0x0][0x380] ;  /* 0x0000e000ff027b82 */ /* 0x000e620000000a00 */
[----:B------:R-:W-:Y:S01]  /*0040*/  IMAD.MOV.U32 R10, RZ, RZ, 0x7 ;  /* 0x00000007ff0a7424 */ /* 0x000fe200078e00ff */
[----:B------:R-:W-:-:S06]  /*0050*/  VOTEU.ANY UR4, UPT, PT ;  /* 0x0000000000047886 */ /* 0x000fcc00038e0100 */
[----:B------:R-:W2:Y:S01]  /*0060*/  REDUX.XOR UR5, R0 ;  /* 0x00000000000573c4 */ /* 0x000ea20000008000 */
[----:B------:R-:W-:Y:S01]  /*0070*/  UFLO.U32 UR4, UR4 ;  /* 0x00000004000472bd */ /* 0x000fe200080e0000 */
[----:B------:R-:W-:Y:S01]  /*0080*/  MOV R9, 0x0 ;  /* 0x0000000000097802 */ /* 0x000fe20000000f00 */
[----:B------:R-:W1:Y:S05]  /*0090*/  LDCU.64 UR6, c[0x0][0x358] ;  /* 0x00006b00ff0677ac */ /* 0x000e6a0008000a00 */
[----:B------:R-:W3:Y:S08]  /*00a0*/  LDC.64 R4, c[0x0][0x388] ;  /* 0x0000e200ff047b82 */ /* 0x000ef00000000a00 */
[----:B------:R-:W4:Y:S08]  /*00b0*/  REDUX.XOR UR8, R10 ;  /* 0x000000000a0873c4 */ /* 0x000f300000008000 */
[----:B------:R-:W5:Y:S01]  /*00c0*/  LDC.64 R6, c[0x0][0x390] ;  /* 0x0000e400ff067b82 */ /* 0x000f620000000a00 */
[----:B--2---:R-:W-:-:S02]  /*00d0*/  MOV R11, UR5 ;  /* 0x00000005000b7c02 */ /* 0x004fc40008000f00 */
[----:B0-----:R-:W-:Y:S01]  /*00e0*/  ISETP.EQ.U32.AND P0, PT, R8, UR4, PT ;  /* 0x0000000408007c0c */ /* 0x001fe2000bf02070 */
[----:B------:R-:W-:Y:S02]  /*00f0*/  HFMA2 R8, -RZ, RZ, 0, 2.98023223876953125e-07 ;  /* 0x00000005ff087431 */ /* 0x000fe400000001ff */
[----:B----4-:R-:W-:-:S10]  /*0100*/  IMAD.U32 R13, RZ, RZ, UR8 ;  /* 0x00000008ff0d7e24 */ /* 0x010fd4000f8e00ff */
[----:B-1----:R-:W-:Y:S04]  /*0110*/  @P0 REDG.E.XOR.STRONG.GPU desc[UR6][R2.64], R11 ;  /* 0x0000000b0200098e */ /* 0x002fe8000f92e106 */
[----:B---3--:R-:W-:Y:S04]  /*0120*/  @P0 REDG.E.XOR.STRONG.GPU desc[UR6][R4.64], R13 ;  /* 0x0000000d0400098e */ /* 0x008fe8000f92e106 */
[----:B-----5:R-:W-:Y:S01]  /*0130*/  REDG.E.XOR.64.STRONG.GPU desc[UR6][R6.64], R8 ;  /* 0x000000080600798e */ /* 0x020fe2000f92e506 */
[----:B------:R-:W-:Y:S05]  /*0140*/  EXIT ;  /* 0x000000000000794d */ /* 0x000fea0003800000 */
.L_x_0:
[----:B------:R-:W-:-:S00]  /*0150*/  BRA `(.L_x_0) ;  /* 0xfffffffc00fc7947 */ /* 0x000fc0000383ffff */
[----:B------:R-:W-:-:S00]  /*0160*/  NOP ;  /* 0x0000000000007918 */ /* 0x000fc00000000000 */
        /* <DEDUP_REMOVED lines=9> */
.L_x_1:


//--------------------- .nv.shared.reserved.0     --------------------------
	.section	.nv.shared.reserved.0,"aw",@nobits
	.weak		__nv_reservedSMEM_offset_0_alias
	.size		__nv_reservedSMEM_offset_0_alias, 0, 64
	.other		__nv_reservedSMEM_offset_0_alias,@"STO_CUDA_RESERVED_SHARED STV_DEFAULT"
__nv_reservedSMEM_offset_0_alias:
	.zero		0
	.zero		64


//--------------------- .nv.constant0._Z6test11PiPjPy --------------------------
	.section	.nv.constant0._Z6test11PiPjPy,"a",@progbits
	.sectionflags	@""
	.align	4
.nv.constant0._Z6test11PiPjPy:
	.zero		920


//--------------------- SYMBOLS --------------------------

	.type		.nv.reservedSmem.offset0,@object
	.size		.nv.reservedSmem.offset0,0x4
